//
// Generated by NVIDIA NVVM Compiler
//
// Compiler Build ID: CL-36424714
// Cuda compilation tools, release 13.0, V13.0.88
// Based on NVVM 20.0.0
//

.version 9.0
.target sm_100
.address_size 64

	// .globl	_Z10vector_sumPdS_i
.extern .shared .align 16 .b8 partial_sum[];

.visible .entry _Z10vector_sumPdS_i(
	.param .u64 .ptr .align 1 _Z10vector_sumPdS_i_param_0,
	.param .u64 .ptr .align 1 _Z10vector_sumPdS_i_param_1,
	.param .u32 _Z10vector_sumPdS_i_param_2
)
{
	.reg .pred 	%p<6>;
	.reg .b32 	%r<14>;
	.reg .b64 	%rd<9>;
	.reg .b64 	%fd<9>;

	ld.param.u64 	%rd1, [_Z10vector_sumPdS_i_param_0];
	ld.param.u64 	%rd2, [_Z10vector_sumPdS_i_param_1];
	ld.param.u32 	%r8, [_Z10vector_sumPdS_i_param_2];
	mov.u32 	%r1, %ctaid.x;
	mov.u32 	%r13, %ntid.x;
	mov.u32 	%r3, %tid.x;
	mad.lo.s32 	%r4, %r1, %r13, %r3;
	setp.ge.s32 	%p1, %r4, %r8;
	mov.f64 	%fd8, 0d0000000000000000;
	@%p1 bra 	$L__BB0_2;
	cvta.to.global.u64 	%rd3, %rd1;
	mul.wide.s32 	%rd4, %r4, 8;
	add.s64 	%rd5, %rd3, %rd4;
	ld.global.f64 	%fd8, [%rd5];
$L__BB0_2:
	shl.b32 	%r9, %r3, 3;
	mov.u32 	%r10, partial_sum;
	add.s32 	%r5, %r10, %r9;
	st.shared.f64 	[%r5], %fd8;
	bar.sync 	0;
	setp.lt.u32 	%p2, %r13, 2;
	@%p2 bra 	$L__BB0_6;
$L__BB0_3:
	shr.u32 	%r7, %r13, 1;
	setp.ge.u32 	%p3, %r3, %r7;
	@%p3 bra 	$L__BB0_5;
	shl.b32 	%r11, %r7, 3;
	add.s32 	%r12, %r5, %r11;
	ld.shared.f64 	%fd4, [%r12];
	ld.shared.f64 	%fd5, [%r5];
	add.f64 	%fd6, %fd4, %fd5;
	st.shared.f64 	[%r5], %fd6;
$L__BB0_5:
	bar.sync 	0;
	setp.gt.u32 	%p4, %r13, 3;
	mov.u32 	%r13, %r7;
	@%p4 bra 	$L__BB0_3;
$L__BB0_6:
	setp.ne.s32 	%p5, %r3, 0;
	@%p5 bra 	$L__BB0_8;
	ld.shared.f64 	%fd7, [partial_sum];
	cvta.to.global.u64 	%rd6, %rd2;
	mul.wide.u32 	%rd7, %r1, 8;
	add.s64 	%rd8, %rd6, %rd7;
	st.global.f64 	[%rd8], %fd7;
$L__BB0_8:
	ret;

}
	// .globl	_Z10vector_covPddS_dS_i
.visible .entry _Z10vector_covPddS_dS_i(
	.param .u64 .ptr .align 1 _Z10vector_covPddS_dS_i_param_0,
	.param .f64 _Z10vector_covPddS_dS_i_param_1,
	.param .u64 .ptr .align 1 _Z10vector_covPddS_dS_i_param_2,
	.param .f64 _Z10vector_covPddS_dS_i_param_3,
	.param .u64 .ptr .align 1 _Z10vector_covPddS_dS_i_param_4,
	.param .u32 _Z10vector_covPddS_dS_i_param_5
)
{
	.reg .pred 	%p<6>;
	.reg .b32 	%r<14>;
	.reg .b64 	%rd<12>;
	.reg .b64 	%fd<15>;

	ld.param.u64 	%rd1, [_Z10vector_covPddS_dS_i_param_0];
	ld.param.f64 	%fd3, [_Z10vector_covPddS_dS_i_param_1];
	ld.param.u64 	%rd2, [_Z10vector_covPddS_dS_i_param_2];
	ld.param.f64 	%fd4, [_Z10vector_covPddS_dS_i_param_3];
	ld.param.u64 	%rd3, [_Z10vector_covPddS_dS_i_param_4];
	ld.param.u32 	%r8, [_Z10vector_covPddS_dS_i_param_5];
	mov.u32 	%r1, %ctaid.x;
	mov.u32 	%r13, %ntid.x;
	mov.u32 	%r3, %tid.x;
	mad.lo.s32 	%r4, %r1, %r13, %r3;
	setp.ge.s32 	%p1, %r4, %r8;
	mov.f64 	%fd14, 0d0000000000000000;
	@%p1 bra 	$L__BB1_2;
	cvta.to.global.u64 	%rd4, %rd1;
	cvta.to.global.u64 	%rd5, %rd2;
	mul.wide.s32 	%rd6, %r4, 8;
	add.s64 	%rd7, %rd4, %rd6;
	ld.global.f64 	%fd6, [%rd7];
	sub.f64 	%fd7, %fd6, %fd3;
	add.s64 	%rd8, %rd5, %rd6;
	ld.global.f64 	%fd8, [%rd8];
	sub.f64 	%fd9, %fd8, %fd4;
	mul.f64 	%fd14, %fd7, %fd9;
$L__BB1_2:
	shl.b32 	%r9, %r3, 3;
	mov.u32 	%r10, partial_sum;
	add.s32 	%r5, %r10, %r9;
	st.shared.f64 	[%r5], %fd14;
	bar.sync 	0;
	setp.lt.u32 	%p2, %r13, 2;
	@%p2 bra 	$L__BB1_6;
$L__BB1_3:
	shr.u32 	%r7, %r13, 1;
	setp.ge.u32 	%p3, %r3, %r7;
	@%p3 bra 	$L__BB1_5;
	shl.b32 	%r11, %r7, 3;
	add.s32 	%r12, %r5, %r11;
	ld.shared.f64 	%fd10, [%r12];
	ld.shared.f64 	%fd11, [%r5];
	add.f64 	%fd12, %fd10, %fd11;
	st.shared.f64 	[%r5], %fd12;
$L__BB1_5:
	bar.sync 	0;
	setp.gt.u32 	%p4, %r13, 3;
	mov.u32 	%r13, %r7;
	@%p4 bra 	$L__BB1_3;
$L__BB1_6:
	setp.ne.s32 	%p5, %r3, 0;
	@%p5 bra 	$L__BB1_8;
	ld.shared.f64 	%fd13, [partial_sum];
	cvta.to.global.u64 	%rd9, %rd3;
	mul.wide.u32 	%rd10, %r1, 8;
	add.s64 	%rd11, %rd9, %rd10;
	st.global.f64 	[%rd11], %fd13;
$L__BB1_8:
	ret;

}
	// .globl	_Z10vector_varPddS_i
.visible .entry _Z10vector_varPddS_i(
	.param .u64 .ptr .align 1 _Z10vector_varPddS_i_param_0,
	.param .f64 _Z10vector_varPddS_i_param_1,
	.param .u64 .ptr .align 1 _Z10vector_varPddS_i_param_2,
	.param .u32 _Z10vector_varPddS_i_param_3
)
{
	.reg .pred 	%p<6>;
	.reg .b32 	%r<14>;
	.reg .b64 	%rd<9>;
	.reg .b64 	%fd<12>;

	ld.param.u64 	%rd1, [_Z10vector_varPddS_i_param_0];
	ld.param.f64 	%fd3, [_Z10vector_varPddS_i_param_1];
	ld.param.u64 	%rd2, [_Z10vector_varPddS_i_param_2];
	ld.param.u32 	%r8, [_Z10vector_varPddS_i_param_3];
	mov.u32 	%r1, %ctaid.x;
	mov.u32 	%r13, %ntid.x;
	mov.u32 	%r3, %tid.x;
	mad.lo.s32 	%r4, %r1, %r13, %r3;
	setp.ge.s32 	%p1, %r4, %r8;
	mov.f64 	%fd11, 0d0000000000000000;
	@%p1 bra 	$L__BB2_2;
	cvta.to.global.u64 	%rd3, %rd1;
	mul.wide.s32 	%rd4, %r4, 8;
	add.s64 	%rd5, %rd3, %rd4;
	ld.global.f64 	%fd5, [%rd5];
	sub.f64 	%fd6, %fd5, %fd3;
	mul.f64 	%fd11, %fd6, %fd6;
$L__BB2_2:
	shl.b32 	%r9, %r3, 3;
	mov.u32 	%r10, partial_sum;
	add.s32 	%r5, %r10, %r9;
	st.shared.f64 	[%r5], %fd11;
	bar.sync 	0;
	setp.lt.u32 	%p2, %r13, 2;
	@%p2 bra 	$L__BB2_6;
$L__BB2_3:
	shr.u32 	%r7, %r13, 1;
	setp.ge.u32 	%p3, %r3, %r7;
	@%p3 bra 	$L__BB2_5;
	shl.b32 	%r11, %r7, 3;
	add.s32 	%r12, %r5, %r11;
	ld.shared.f64 	%fd7, [%r12];
	ld.shared.f64 	%fd8, [%r5];
	add.f64 	%fd9, %fd7, %fd8;
	st.shared.f64 	[%r5], %fd9;
$L__BB2_5:
	bar.sync 	0;
	setp.gt.u32 	%p4, %r13, 3;
	mov.u32 	%r13, %r7;
	@%p4 bra 	$L__BB2_3;
$L__BB2_6:
	setp.ne.s32 	%p5, %r3, 0;
	@%p5 bra 	$L__BB2_8;
	ld.shared.f64 	%fd10, [partial_sum];
	cvta.to.global.u64 	%rd6, %rd2;
	mul.wide.u32 	%rd7, %r1, 8;
	add.s64 	%rd8, %rd6, %rd7;
	st.global.f64 	[%rd8], %fd10;
$L__BB2_8:
	ret;

}


// ===== COMPILED SASS (sm_100) =====

	.target	sm_100

	.elftype	@"ET_EXEC"


//--------------------- .note.nv.tkinfo           --------------------------
	.section	.note.nv.tkinfo,"",@"SHT_NOTE"
	.sectionflags	@"SHF_NOTE_NV_TKINFO"
	.tkinfo
        /*0018*/ 	.word	0x00000002
        /*0030*/ 	.string	""
        /*0030*/ 	.string	"ptxas"
        /*0030*/ 	.string	"Cuda compilation tools, release 13.0, V13.0.88"
        /*0030*/ 	.string	"Build cuda_13.0.r13.0/compiler.36424714_0"
        /*0030*/ 	.string	"-arch sm_100 -m 64 "



//--------------------- .note.nv.cuinfo           --------------------------
	.section	.note.nv.cuinfo,"",@"SHT_NOTE"
	.sectionflags	@"SHF_NOTE_NV_CUINFO"
        /*0018*/ 	.short	0x0002
        /*001a*/ 	.short	0x0064
        /*001c*/ 	.short	0x0082
	.zero		2


//--------------------- .nv.info                  --------------------------
	.section	.nv.info,"",@"SHT_CUDA_INFO"
	.align	4


	//----- nvinfo : EIATTR_REGCOUNT
	.align		4
        /*0000*/ 	.byte	0x04, 0x2f
        /*0002*/ 	.short	(.L_1 - .L_0)
	.align		4
.L_0:
        /*0004*/ 	.word	index@(_Z10vector_sumPdS_i)
        /*0008*/ 	.word	0x0000000d


	//----- nvinfo : EIATTR_FRAME_SIZE
	.align		4
.L_1:
        /*000c*/ 	.byte	0x04, 0x11
        /*000e*/ 	.short	(.L_3 - .L_2)
	.align		4
.L_2:
        /*0010*/ 	.word	index@(_Z10vector_sumPdS_i)
        /*0014*/ 	.word	0x00000000


	//----- nvinfo : EIATTR_REGCOUNT
	.align		4
.L_3:
        /*0018*/ 	.byte	0x04, 0x2f
        /*001a*/ 	.short	(.L_5 - .L_4)
	.align		4
.L_4:
        /*001c*/ 	.word	index@(_Z10vector_covPddS_dS_i)
        /*0020*/ 	.word	0x00000010


	//----- nvinfo : EIATTR_FRAME_SIZE
	.align		4
.L_5:
        /*0024*/ 	.byte	0x04, 0x11
        /*0026*/ 	.short	(.L_7 - .L_6)
	.align		4
.L_6:
        /*0028*/ 	.word	index@(_Z10vector_covPddS_dS_i)
        /*002c*/ 	.word	0x00000000


	//----- nvinfo : EIATTR_REGCOUNT
	.align		4
.L_7:
        /*0030*/ 	.byte	0x04, 0x2f
        /*0032*/ 	.short	(.L_9 - .L_8)
	.align		4
.L_8:
        /*0034*/ 	.word	index@(_Z10vector_varPddS_i)
        /*0038*/ 	.word	0x0000000d


	//----- nvinfo : EIATTR_FRAME_SIZE
	.align		4
.L_9:
        /*003c*/ 	.byte	0x04, 0x11
        /*003e*/ 	.short	(.L_11 - .L_10)
	.align		4
.L_10:
        /*0040*/ 	.word	index@(_Z10vector_varPddS_i)
        /*0044*/ 	.word	0x00000000


	//----- nvinfo : EIATTR_MIN_STACK_SIZE
	.align		4
.L_11:
        /*0048*/ 	.byte	0x04, 0x12
        /*004a*/ 	.short	(.L_13 - .L_12)
	.align		4
.L_12:
        /*004c*/ 	.word	index@(_Z10vector_varPddS_i)
        /*0050*/ 	.word	0x00000000


	//----- nvinfo : EIATTR_MIN_STACK_SIZE
	.align		4
.L_13:
        /*0054*/ 	.byte	0x04, 0x12
        /*0056*/ 	.short	(.L_15 - .L_14)
	.align		4
.L_14:
        /*0058*/ 	.word	index@(_Z10vector_covPddS_dS_i)
        /*005c*/ 	.word	0x00000000


	//----- nvinfo : EIATTR_MIN_STACK_SIZE
	.align		4
.L_15:
        /*0060*/ 	.byte	0x04, 0x12
        /*0062*/ 	.short	(.L_17 - .L_16)
	.align		4
.L_16:
        /*0064*/ 	.word	index@(_Z10vector_sumPdS_i)
        /*0068*/ 	.word	0x00000000
.L_17:


//--------------------- .nv.compat                --------------------------
	.section	.nv.compat,"",@"SHT_CUDA_COMPAT_INFO"
	.align	4
        /*0000*/ 	.byte	0x02, 0x09, 0x00, 0x00, 0x02, 0x02, 0x01, 0x00, 0x02, 0x05, 0x05, 0x00, 0x03, 0x07, 0x01, 0x01
        /*0010*/ 	.byte	0x02, 0x03, 0x00, 0x00, 0x02, 0x06, 0x01, 0x00, 0x04, 0x0b, 0x08, 0x00, 0x01, 0x00, 0x00, 0x00
        /*0020*/ 	.byte	0x00, 0x00, 0x00, 0x00


//--------------------- .nv.info._Z10vector_varPddS_i --------------------------
	.section	.nv.info._Z10vector_varPddS_i,"",@"SHT_CUDA_INFO"
	.sectionflags	@""
	.align	4


	//----- nvinfo : EIATTR_CUDA_API_VERSION
	.align		4
        /*0000*/ 	.byte	0x04, 0x37
        /*0002*/ 	.short	(.L_19 - .L_18)
.L_18:
        /*0004*/ 	.word	0x00000082


	//----- nvinfo : EIATTR_KPARAM_INFO
	.align		4
.L_19:
        /*0008*/ 	.byte	0x04, 0x17
        /*000a*/ 	.short	(.L_21 - .L_20)
.L_20:
        /*000c*/ 	.word	0x00000000
        /*0010*/ 	.short	0x0003
        /*0012*/ 	.short	0x0018
        /*0014*/ 	.byte	0x00, 0xf0, 0x11, 0x00


	//----- nvinfo : EIATTR_KPARAM_INFO
	.align		4
.L_21:
        /*0018*/ 	.byte	0x04, 0x17
        /*001a*/ 	.short	(.L_23 - .L_22)
.L_22:
        /*001c*/ 	.word	0x00000000
        /*0020*/ 	.short	0x0002
        /*0022*/ 	.short	0x0010
        /*0024*/ 	.byte	0x00, 0xf5, 0x21, 0x00


	//----- nvinfo : EIATTR_KPARAM_INFO
	.align		4
.L_23:
        /*0028*/ 	.byte	0x04, 0x17
        /*002a*/ 	.short	(.L_25 - .L_24)
.L_24:
        /*002c*/ 	.word	0x00000000
        /*0030*/ 	.short	0x0001
        /*0032*/ 	.short	0x0008
        /*0034*/ 	.byte	0x00, 0xf0, 0x21, 0x00


	//----- nvinfo : EIATTR_KPARAM_INFO
	.align		4
.L_25:
        /*0038*/ 	.byte	0x04, 0x17
        /*003a*/ 	.short	(.L_27 - .L_26)
.L_26:
        /*003c*/ 	.word	0x00000000
        /*0040*/ 	.short	0x0000
        /*0042*/ 	.short	0x0000
        /*0044*/ 	.byte	0x00, 0xf5, 0x21, 0x00


	//----- nvinfo : EIATTR_SPARSE_MMA_MASK
	.align		4
.L_27:
        /*0048*/ 	.byte	0x03, 0x50
        /*004a*/ 	.short	0x0000


	//----- nvinfo : EIATTR_MAXREG_COUNT
	.align		4
        /*004c*/ 	.byte	0x03, 0x1b
        /*004e*/ 	.short	0x00ff


	//----- nvinfo : EIATTR_NUM_BARRIERS
	.align		4
        /*0050*/ 	.byte	0x02, 0x4c
        /*0052*/ 	.byte	0x01
	.zero		1


	//----- nvinfo : EIATTR_MERCURY_ISA_VERSION
	.align		4
        /*0054*/ 	.byte	0x03, 0x5f
        /*0056*/ 	.short	0x0101


	//----- nvinfo : EIATTR_VRC_CTA_INIT_COUNT
	.align		4
        /*0058*/ 	.byte	0x02, 0x4a
	.zero		1
	.zero		1


	//----- nvinfo : EIATTR_EXIT_INSTR_OFFSETS
	.align		4
        /*005c*/ 	.byte	0x04, 0x1c
        /*005e*/ 	.short	(.L_29 - .L_28)


	//   ....[0]....
.L_28:
        /*0060*/ 	.word	0x00000240


	//   ....[1]....
        /*0064*/ 	.word	0x000002c0


	//----- nvinfo : EIATTR_CBANK_PARAM_SIZE
	.align		4
.L_29:
        /*0068*/ 	.byte	0x03, 0x19
        /*006a*/ 	.short	0x001c


	//----- nvinfo : EIATTR_PARAM_CBANK
	.align		4
        /*006c*/ 	.byte	0x04, 0x0a
        /*006e*/ 	.short	(.L_31 - .L_30)
	.align		4
.L_30:
        /*0070*/ 	.word	index@(.nv.constant0._Z10vector_varPddS_i)
        /*0074*/ 	.short	0x0380
        /*0076*/ 	.short	0x001c


	//----- nvinfo : EIATTR_SW_WAR
	.align		4
.L_31:
        /*0078*/ 	.byte	0x04, 0x36
        /*007a*/ 	.short	(.L_33 - .L_32)
.L_32:
        /*007c*/ 	.word	0x00000008
.L_33:


//--------------------- .nv.info._Z10vector_covPddS_dS_i --------------------------
	.section	.nv.info._Z10vector_covPddS_dS_i,"",@"SHT_CUDA_INFO"
	.sectionflags	@""
	.align	4


	//----- nvinfo : EIATTR_CUDA_API_VERSION
	.align		4
        /*0000*/ 	.byte	0x04, 0x37
        /*0002*/ 	.short	(.L_35 - .L_34)
.L_34:
        /*0004*/ 	.word	0x00000082


	//----- nvinfo : EIATTR_KPARAM_INFO
	.align		4
.L_35:
        /*0008*/ 	.byte	0x04, 0x17
        /*000a*/ 	.short	(.L_37 - .L_36)
.L_36:
        /*000c*/ 	.word	0x00000000
        /*0010*/ 	.short	0x0005
        /*0012*/ 	.short	0x0028
        /*0014*/ 	.byte	0x00, 0xf0, 0x11, 0x00


	//----- nvinfo : EIATTR_KPARAM_INFO
	.align		4
.L_37:
        /*0018*/ 	.byte	0x04, 0x17
        /*001a*/ 	.short	(.L_39 - .L_38)
.L_38:
        /*001c*/ 	.word	0x00000000
        /*0020*/ 	.short	0x0004
        /*0022*/ 	.short	0x0020
        /*0024*/ 	.byte	0x00, 0xf5, 0x21, 0x00


	//----- nvinfo : EIATTR_KPARAM_INFO
	.align		4
.L_39:
        /*0028*/ 	.byte	0x04, 0x17
        /*002a*/ 	.short	(.L_41 - .L_40)
.L_40:
        /*002c*/ 	.word	0x00000000
        /*0030*/ 	.short	0x0003
        /*0032*/ 	.short	0x0018
        /*0034*/ 	.byte	0x00, 0xf0, 0x21, 0x00


	//----- nvinfo : EIATTR_KPARAM_INFO
	.align		4
.L_41:
        /*0038*/ 	.byte	0x04, 0x17
        /*003a*/ 	.short	(.L_43 - .L_42)
.L_42:
        /*003c*/ 	.word	0x00000000
        /*0040*/ 	.short	0x0002
        /*0042*/ 	.short	0x0010
        /*0044*/ 	.byte	0x00, 0xf5, 0x21, 0x00


	//----- nvinfo : EIATTR_KPARAM_INFO
	.align		4
.L_43:
        /*0048*/ 	.byte	0x04, 0x17
        /*004a*/ 	.short	(.L_45 - .L_44)
.L_44:
        /*004c*/ 	.word	0x00000000
        /*0050*/ 	.short	0x0001
        /*0052*/ 	.short	0x0008
        /*0054*/ 	.byte	0x00, 0xf0, 0x21, 0x00


	//----- nvinfo : EIATTR_KPARAM_INFO
	.align		4
.L_45:
        /*0058*/ 	.byte	0x04, 0x17
        /*005a*/ 	.short	(.L_47 - .L_46)
.L_46:
        /*005c*/ 	.word	0x00000000
        /*0060*/ 	.short	0x0000
        /*0062*/ 	.short	0x0000
        /*0064*/ 	.byte	0x00, 0xf5, 0x21, 0x00


	//----- nvinfo : EIATTR_SPARSE_MMA_MASK
	.align		4
.L_47:
        /*0068*/ 	.byte	0x03, 0x50
        /*006a*/ 	.short	0x0000


	//----- nvinfo : EIATTR_MAXREG_COUNT
	.align		4
        /*006c*/ 	.byte	0x03, 0x1b
        /*006e*/ 	.short	0x00ff


	//----- nvinfo : EIATTR_NUM_BARRIERS
	.align		4
        /*0070*/ 	.byte	0x02, 0x4c
        /*0072*/ 	.byte	0x01
	.zero		1


	//----- nvinfo : EIATTR_MERCURY_ISA_VERSION
	.align		4
        /*0074*/ 	.byte	0x03, 0x5f
        /*0076*/ 	.short	0x0101


	//----- nvinfo : EIATTR_VRC_CTA_INIT_COUNT
	.align		4
        /*0078*/ 	.byte	0x02, 0x4a
	.zero		1
	.zero		1


	//----- nvinfo : EIATTR_EXIT_INSTR_OFFSETS
	.align		4
        /*007c*/ 	.byte	0x04, 0x1c
        /*007e*/ 	.short	(.L_49 - .L_48)


	//   ....[0]....
.L_48:
        /*0080*/ 	.word	0x00000290


	//   ....[1]....
        /*0084*/ 	.word	0x00000310


	//----- nvinfo : EIATTR_CBANK_PARAM_SIZE
	.align		4
.L_49:
        /*0088*/ 	.byte	0x03, 0x19
        /*008a*/ 	.short	0x002c


	//----- nvinfo : EIATTR_PARAM_CBANK
	.align		4
        /*008c*/ 	.byte	0x04, 0x0a
        /*008e*/ 	.short	(.L_51 - .L_50)
	.align		4
.L_50:
        /*0090*/ 	.word	index@(.nv.constant0._Z10vector_covPddS_dS_i)
        /*0094*/ 	.short	0x0380
        /*0096*/ 	.short	0x002c


	//----- nvinfo : EIATTR_SW_WAR
	.align		4
.L_51:
        /*0098*/ 	.byte	0x04, 0x36
        /*009a*/ 	.short	(.L_53 - .L_52)
.L_52:
        /*009c*/ 	.word	0x00000008
.L_53:


//--------------------- .nv.info._Z10vector_sumPdS_i --------------------------
	.section	.nv.info._Z10vector_sumPdS_i,"",@"SHT_CUDA_INFO"
	.sectionflags	@""
	.align	4


	//----- nvinfo : EIATTR_CUDA_API_VERSION
	.align		4
        /*0000*/ 	.byte	0x04, 0x37
        /*0002*/ 	.short	(.L_55 - .L_54)
.L_54:
        /*0004*/ 	.word	0x00000082


	//----- nvinfo : EIATTR_KPARAM_INFO
	.align		4
.L_55:
        /*0008*/ 	.byte	0x04, 0x17
        /*000a*/ 	.short	(.L_57 - .L_56)
.L_56:
        /*000c*/ 	.word	0x00000000
        /*0010*/ 	.short	0x0002
        /*0012*/ 	.short	0x0010
        /*0014*/ 	.byte	0x00, 0xf0, 0x11, 0x00


	//----- nvinfo : EIATTR_KPARAM_INFO
	.align		4
.L_57:
        /*0018*/ 	.byte	0x04, 0x17
        /*001a*/ 	.short	(.L_59 - .L_58)
.L_58:
        /*001c*/ 	.word	0x00000000
        /*0020*/ 	.short	0x0001
        /*0022*/ 	.short	0x0008
        /*0024*/ 	.byte	0x00, 0xf5, 0x21, 0x00


	//----- nvinfo : EIATTR_KPARAM_INFO
	.align		4
.L_59:
        /*0028*/ 	.byte	0x04, 0x17
        /*002a*/ 	.short	(.L_61 - .L_60)
.L_60:
        /*002c*/ 	.word	0x00000000
        /*0030*/ 	.short	0x0000
        /*0032*/ 	.short	0x0000
        /*0034*/ 	.byte	0x00, 0xf5, 0x21, 0x00


	//----- nvinfo : EIATTR_SPARSE_MMA_MASK
	.align		4
.L_61:
        /*0038*/ 	.byte	0x03, 0x50
        /*003a*/ 	.short	0x0000


	//----- nvinfo : EIATTR_MAXREG_COUNT
	.align		4
        /*003c*/ 	.byte	0x03, 0x1b
        /*003e*/ 	.short	0x00ff


	//----- nvinfo : EIATTR_NUM_BARRIERS
	.align		4
        /*0040*/ 	.byte	0x02, 0x4c
        /*0042*/ 	.byte	0x01
	.zero		1


	//----- nvinfo : EIATTR_MERCURY_ISA_VERSION
	.align		4
        /*0044*/ 	.byte	0x03, 0x5f
        /*0046*/ 	.short	0x0101


	//----- nvinfo : EIATTR_VRC_CTA_INIT_COUNT
	.align		4
        /*0048*/ 	.byte	0x02, 0x4a
	.zero		1
	.zero		1


	//----- nvinfo : EIATTR_EXIT_INSTR_OFFSETS
	.align		4
        /*004c*/ 	.byte	0x04, 0x1c
        /*004e*/ 	.short	(.L_63 - .L_62)


	//   ....[0]....
.L_62:
        /*0050*/ 	.word	0x00000210


	//   ....[1]....
        /*0054*/ 	.word	0x00000290


	//----- nvinfo : EIATTR_CBANK_PARAM_SIZE
	.align		4
.L_63:
        /*0058*/ 	.byte	0x03, 0x19
        /*005a*/ 	.short	0x0014


	//----- nvinfo : EIATTR_PARAM_CBANK
	.align		4
        /*005c*/ 	.byte	0x04, 0x0a
        /*005e*/ 	.short	(.L_65 - .L_64)
	.align		4
.L_64:
        /*0060*/ 	.word	index@(.nv.constant0._Z10vector_sumPdS_i)
        /*0064*/ 	.short	0x0380
        /*0066*/ 	.short	0x0014


	//----- nvinfo : EIATTR_SW_WAR
	.align		4
.L_65:
        /*0068*/ 	.byte	0x04, 0x36
        /*006a*/ 	.short	(.L_67 - .L_66)
.L_66:
        /*006c*/ 	.word	0x00000008
.L_67:


//--------------------- .nv.callgraph             --------------------------
	.section	.nv.callgraph,"",@"SHT_CUDA_CALLGRAPH"
	.align	4
	.sectionentsize	8
	.align		4
        /*0000*/ 	.word	0x00000000
	.align		4
        /*0004*/ 	.word	0xffffffff
	.align		4
        /*0008*/ 	.word	0x00000000
	.align		4
        /*000c*/ 	.word	0xfffffffe
	.align		4
        /*0010*/ 	.word	0x00000000
	.align		4
        /*0014*/ 	.word	0xfffffffd
	.align		4
        /*0018*/ 	.word	0x00000000
	.align		4
        /*001c*/ 	.word	0xfffffffc


//--------------------- .text._Z10vector_varPddS_i --------------------------
	.section	.text._Z10vector_varPddS_i,"ax",@progbits
	.align	128
        .global         _Z10vector_varPddS_i
        .type           _Z10vector_varPddS_i,@function
        .size           _Z10vector_varPddS_i,(.L_x_9 - _Z10vector_varPddS_i)
        .other          _Z10vector_varPddS_i,@"STO_CUDA_ENTRY STV_DEFAULT"
_Z10vector_varPddS_i:
.text._Z10vector_varPddS_i:
[----:B------:R-:W-:Y:S01]  /*0000*/  LDC R1, c[0x0][0x37c] ;  /* 0x0000df00ff017b82 */ /* 0x000fe20000000800 */
[----:B------:R-:W0:Y:S01]  /*0010*/  S2R R9, SR_CTAID.X ;  /* 0x0000000000097919 */ /* 0x000e220000002500 */
[----:B------:R-:W0:Y:S06]  /*0020*/  LDCU UR8, c[0x0][0x360] ;  /* 0x00006c00ff0877ac */ /* 0x000e2c0008000800 */
[----:B------:R-:W1:Y:S01]  /*0030*/  LDC.64 R4, c[0x0][0x380] ;  /* 0x0000e000ff047b82 */ /* 0x000e620000000a00 */
[----:B------:R-:W0:Y:S01]  /*0040*/  S2R R8, SR_TID.X ;  /* 0x0000000000087919 */ /* 0x000e220000002100 */
[----:B------:R-:W2:Y:S01]  /*0050*/  LDCU UR4, c[0x0][0x398] ;  /* 0x00007300ff0477ac */ /* 0x000ea20008000800 */
[----:B------:R-:W3:Y:S05]  /*0060*/  LDCU.64 UR6, c[0x0][0x358] ;  /* 0x00006b00ff0677ac */ /* 0x000eea0008000a00 */
[----:B------:R-:W4:Y:S01]  /*0070*/  LDC.64 R6, c[0x0][0x388] ;  /* 0x0000e200ff067b82 */ /* 0x000f220000000a00 */
[----:B0-----:R-:W-:-:S05]  /*0080*/  IMAD R3, R9, UR8, R8 ;  /* 0x0000000809037c24 */ /* 0x001fca000f8e0208 */
[----:B--2---:R-:W-:-:S13]  /*0090*/  ISETP.GE.AND P1, PT, R3, UR4, PT ;  /* 0x0000000403007c0c */ /* 0x004fda000bf26270 */
[----:B-1----:R-:W-:-:S06]  /*00a0*/  @!P1 IMAD.WIDE R4, R3, 0x8, R4 ;  /* 0x0000000803049825 */ /* 0x002fcc00078e0204 */
[----:B---3--:R-:W4:Y:S01]  /*00b0*/  @!P1 LDG.E.64 R4, desc[UR6][R4.64] ;  /* 0x0000000604049981 */ /* 0x008f22000c1e1b00 */
[----:B------:R-:W0:Y:S01]  /*00c0*/  S2UR UR5, SR_CgaCtaId ;  /* 0x00000000000579c3 */ /* 0x000e220000008800 */
[----:B------:R-:W-:Y:S01]  /*00d0*/  IMAD.U32 R0, RZ, RZ, UR8 ;  /* 0x00000008ff007e24 */ /* 0x000fe2000f8e00ff */
[----:B------:R-:W-:Y:S01]  /*00e0*/  UMOV UR4, 0x400 ;  /* 0x0000040000047882 */ /* 0x000fe20000000000 */
[----:B------:R-:W-:-:S03]  /*00f0*/  CS2R R2, SRZ ;  /* 0x0000000000027805 */ /* 0x000fc6000001ff00 */
[----:B------:R-:W-:Y:S01]  /*0100*/  ISETP.GE.U32.AND P0, PT, R0, 0x2, PT ;  /* 0x000000020000780c */ /* 0x000fe20003f06070 */
[----:B0-----:R-:W-:Y:S01]  /*0110*/  ULEA UR4, UR5, UR4, 0x18 ;  /* 0x0000000405047291 */ /* 0x001fe2000f8ec0ff */
[----:B----4-:R-:W-:-:S08]  /*0120*/  @!P1 DADD R6, R4, -R6 ;  /* 0x0000000004069229 */ /* 0x010fd00000000806 */
[----:B------:R-:W-:Y:S01]  /*0130*/  @!P1 DMUL R2, R6, R6 ;  /* 0x0000000606029228 */ /* 0x000fe20000000000 */
[C---:B------:R-:W-:Y:S02]  /*0140*/  ISETP.NE.AND P1, PT, R8.reuse, RZ, PT ;  /* 0x000000ff0800720c */ /* 0x040fe40003f25270 */
[----:B------:R-:W-:-:S05]  /*0150*/  LEA R7, R8, UR4, 0x3 ;  /* 0x0000000408077c11 */ /* 0x000fca000f8e18ff */
[----:B------:R0:W-:Y:S01]  /*0160*/  STS.64 [R7], R2 ;  /* 0x0000000207007388 */ /* 0x0001e20000000a00 */
[----:B------:R-:W-:Y:S06]  /*0170*/  BAR.SYNC.DEFER_BLOCKING 0x0 ;  /* 0x0000000000007b1d */ /* 0x000fec0000010000 */
[----:B------:R-:W-:Y:S05]  /*0180*/  @!P0 BRA `(.L_x_0) ;  /* 0x00000000002c8947 */ /* 0x000fea0003800000 */
.L_x_1:
[----:B------:R-:W-:-:S04]  /*0190*/  SHF.R.U32.HI R10, RZ, 0x1, R0 ;  /* 0x00000001ff0a7819 */ /* 0x000fc80000011600 */
[----:B------:R-:W-:-:S13]  /*01a0*/  ISETP.GE.U32.AND P0, PT, R8, R10, PT ;  /* 0x0000000a0800720c */ /* 0x000fda0003f06070 */
[----:B------:R-:W-:Y:S01]  /*01b0*/  @!P0 IMAD R6, R10, 0x8, R7 ;  /* 0x000000080a068824 */ /* 0x000fe200078e0207 */
[----:B------:R-:W-:Y:S04]  /*01c0*/  @!P0 LDS.64 R4, [R7] ;  /* 0x0000000007048984 */ /* 0x000fe80000000a00 */
[----:B0-----:R-:W0:Y:S02]  /*01d0*/  @!P0 LDS.64 R2, [R6] ;  /* 0x0000000006028984 */ /* 0x001e240000000a00 */
[----:B0-----:R-:W-:-:S07]  /*01e0*/  @!P0 DADD R2, R2, R4 ;  /* 0x0000000002028229 */ /* 0x001fce0000000004 */
[----:B------:R1:W-:Y:S01]  /*01f0*/  @!P0 STS.64 [R7], R2 ;  /* 0x0000000207008388 */ /* 0x0003e20000000a00 */
[----:B------:R-:W-:Y:S01]  /*0200*/  BAR.SYNC.DEFER_BLOCKING 0x0 ;  /* 0x0000000000007b1d */ /* 0x000fe20000010000 */
[----:B------:R-:W-:Y:S01]  /*0210*/  ISETP.GT.U32.AND P0, PT, R0, 0x3, PT ;  /* 0x000000030000780c */ /* 0x000fe20003f04070 */
[----:B------:R-:W-:-:S12]  /*0220*/  IMAD.MOV.U32 R0, RZ, RZ, R10 ;  /* 0x000000ffff007224 */ /* 0x000fd800078e000a */
[----:B-1----:R-:W-:Y:S05]  /*0230*/  @P0 BRA `(.L_x_1) ;  /* 0xfffffffc00d40947 */ /* 0x002fea000383ffff */
.L_x_0:
[----:B------:R-:W-:Y:S05]  /*0240*/  @P1 EXIT ;  /* 0x000000000000194d */ /* 0x000fea0003800000 */
[----:B------:R-:W1:Y:S01]  /*0250*/  S2UR UR5, SR_CgaCtaId ;  /* 0x00000000000579c3 */ /* 0x000e620000008800 */
[----:B------:R-:W-:-:S07]  /*0260*/  UMOV UR4, 0x400 ;  /* 0x0000040000047882 */ /* 0x000fce0000000000 */
[----:B------:R-:W2:Y:S01]  /*0270*/  LDC.64 R4, c[0x0][0x390] ;  /* 0x0000e400ff047b82 */ /* 0x000ea20000000a00 */
[----:B-1----:R-:W-:Y:S01]  /*0280*/  ULEA UR4, UR5, UR4, 0x18 ;  /* 0x0000000405047291 */ /* 0x002fe2000f8ec0ff */
[----:B--2---:R-:W-:-:S08]  /*0290*/  IMAD.WIDE.U32 R4, R9, 0x8, R4 ;  /* 0x0000000809047825 */ /* 0x004fd000078e0004 */
[----:B0-----:R-:W0:Y:S04]  /*02a0*/  LDS.64 R2, [UR4] ;  /* 0x00000004ff027984 */ /* 0x001e280008000a00 */
[----:B0-----:R-:W-:Y:S01]  /*02b0*/  STG.E.64 desc[UR6][R4.64], R2 ;  /* 0x0000000204007986 */ /* 0x001fe2000c101b06 */
[----:B------:R-:W-:Y:S05]  /*02c0*/  EXIT ;  /* 0x000000000000794d */ /* 0x000fea0003800000 */
.L_x_2:
[----:B------:R-:W-:-:S00]  /*02d0*/  BRA `(.L_x_2) ;  /* 0xfffffffc00fc7947 */ /* 0x000fc0000383ffff */
[----:B------:R-:W-:-:S00]  /*02e0*/  NOP ;  /* 0x0000000000007918 */ /* 0x000fc00000000000 */
        /* <DEDUP_REMOVED lines=9> */
.L_x_9:


//--------------------- .text._Z10vector_covPddS_dS_i --------------------------
	.section	.text._Z10vector_covPddS_dS_i,"ax",@progbits
	.align	128
        .global         _Z10vector_covPddS_dS_i
        .type           _Z10vector_covPddS_dS_i,@function
        .size           _Z10vector_covPddS_dS_i,(.L_x_10 - _Z10vector_covPddS_dS_i)
        .other          _Z10vector_covPddS_dS_i,@"STO_CUDA_ENTRY STV_DEFAULT"
_Z10vector_covPddS_dS_i:
.text._Z10vector_covPddS_dS_i:
[----:B------:R-:W-:Y:S01]  /*0000*/  LDC R1, c[0x0][0x37c] ;  /* 0x0000df00ff017b82 */ /* 0x000fe20000000800 */
[----:B------:R-:W0:Y:S01]  /*0010*/  S2R R0, SR_CTAID.X ;  /* 0x0000000000007919 */ /* 0x000e220000002500 */
[----:B------:R-:W0:Y:S06]  /*0020*/  LDCU UR8, c[0x0][0x360] ;  /* 0x00006c00ff0877ac */ /* 0x000e2c0008000800 */
[----:B------:R-:W1:Y:S01]  /*0030*/  LDC.64 R6, c[0x0][0x380] ;  /* 0x0000e000ff067b82 */ /* 0x000e620000000a00 */
[----:B------:R-:W0:Y:S01]  /*0040*/  S2R R3, SR_TID.X ;  /* 0x0000000000037919 */ /* 0x000e220000002100 */
[----:B------:R-:W2:Y:S01]  /*0050*/  LDCU UR4, c[0x0][0x3a8] ;  /* 0x00007500ff0477ac */ /* 0x000ea20008000800 */
[----:B------:R-:W3:Y:S05]  /*0060*/  LDCU.64 UR6, c[0x0][0x358] ;  /* 0x00006b00ff0677ac */ /* 0x000eea0008000a00 */
[----:B------:R-:W4:Y:S08]  /*0070*/  LDC.64 R10, c[0x0][0x390] ;  /* 0x0000e400ff0a7b82 */ /* 0x000f300000000a00 */
[----:B------:R-:W5:Y:S08]  /*0080*/  LDC.64 R8, c[0x0][0x388] ;  /* 0x0000e200ff087b82 */ /* 0x000f700000000a00 */
[----:B------:R-:W5:Y:S01]  /*0090*/  LDC.64 R12, c[0x0][0x398] ;  /* 0x0000e600ff0c7b82 */ /* 0x000f620000000a00 */
[----:B0-----:R-:W-:-:S05]  /*00a0*/  IMAD R5, R0, UR8, R3 ;  /* 0x0000000800057c24 */ /* 0x001fca000f8e0203 */
[----:B--2---:R-:W-:-:S13]  /*00b0*/  ISETP.GE.AND P1, PT, R5, UR4, PT ;  /* 0x0000000405007c0c */ /* 0x004fda000bf26270 */
[----:B-1----:R-:W-:-:S04]  /*00c0*/  @!P1 IMAD.WIDE R6, R5, 0x8, R6 ;  /* 0x0000000805069825 */ /* 0x002fc800078e0206 */
[----:B----4-:R-:W-:Y:S02]  /*00d0*/  @!P1 IMAD.WIDE R10, R5, 0x8, R10 ;  /* 0x00000008050a9825 */ /* 0x010fe400078e020a */
[----:B---3--:R-:W5:Y:S04]  /*00e0*/  @!P1 LDG.E.64 R6, desc[UR6][R6.64] ;  /* 0x0000000606069981 */ /* 0x008f68000c1e1b00 */
[----:B------:R-:W2:Y:S01]  /*00f0*/  @!P1 LDG.E.64 R10, desc[UR6][R10.64] ;  /* 0x000000060a0a9981 */ /* 0x000ea2000c1e1b00 */
[----:B------:R-:W0:Y:S01]  /*0100*/  S2UR UR5, SR_CgaCtaId ;  /* 0x00000000000579c3 */ /* 0x000e220000008800 */
[----:B------:R-:W-:Y:S01]  /*0110*/  IMAD.U32 R2, RZ, RZ, UR8 ;  /* 0x00000008ff027e24 */ /* 0x000fe2000f8e00ff */
[----:B------:R-:W-:Y:S01]  /*0120*/  UMOV UR4, 0x400 ;  /* 0x0000040000047882 */ /* 0x000fe20000000000 */
[----:B------:R-:W-:-:S03]  /*0130*/  CS2R R4, SRZ ;  /* 0x0000000000047805 */ /* 0x000fc6000001ff00 */
[----:B------:R-:W-:Y:S01]  /*0140*/  ISETP.GE.U32.AND P0, PT, R2, 0x2, PT ;  /* 0x000000020200780c */ /* 0x000fe20003f06070 */
[----:B0-----:R-:W-:Y:S01]  /*0150*/  ULEA UR4, UR5, UR4, 0x18 ;  /* 0x0000000405047291 */ /* 0x001fe2000f8ec0ff */
[----:B-----5:R-:W-:Y:S02]  /*0160*/  @!P1 DADD R8, R6, -R8 ;  /* 0x0000000006089229 */ /* 0x020fe40000000808 */
[----:B--2---:R-:W-:-:S08]  /*0170*/  @!P1 DADD R12, R10, -R12 ;  /* 0x000000000a0c9229 */ /* 0x004fd0000000080c */
[----:B------:R-:W-:Y:S01]  /*0180*/  @!P1 DMUL R4, R8, R12 ;  /* 0x0000000c08049228 */ /* 0x000fe20000000000 */
[C---:B------:R-:W-:Y:S02]  /*0190*/  ISETP.NE.AND P1, PT, R3.reuse, RZ, PT ;  /* 0x000000ff0300720c */ /* 0x040fe40003f25270 */
[----:B------:R-:W-:-:S05]  /*01a0*/  LEA R9, R3, UR4, 0x3 ;  /* 0x0000000403097c11 */ /* 0x000fca000f8e18ff */
[----:B------:R0:W-:Y:S01]  /*01b0*/  STS.64 [R9], R4 ;  /* 0x0000000409007388 */ /* 0x0001e20000000a00 */
[----:B------:R-:W-:Y:S06]  /*01c0*/  BAR.SYNC.DEFER_BLOCKING 0x0 ;  /* 0x0000000000007b1d */ /* 0x000fec0000010000 */
[----:B------:R-:W-:Y:S05]  /*01d0*/  @!P0 BRA `(.L_x_3) ;  /* 0x00000000002c8947 */ /* 0x000fea0003800000 */
.L_x_4:
        /* <DEDUP_REMOVED lines=11> */
.L_x_3:
[----:B------:R-:W-:Y:S05]  /*0290*/  @P1 EXIT ;  /* 0x000000000000194d */ /* 0x000fea0003800000 */
[----:B------:R-:W1:Y:S01]  /*02a0*/  S2UR UR5, SR_CgaCtaId ;  /* 0x00000000000579c3 */ /* 0x000e620000008800 */
[----:B------:R-:W-:-:S07]  /*02b0*/  UMOV UR4, 0x400 ;  /* 0x0000040000047882 */ /* 0x000fce0000000000 */
[----:B0-----:R-:W0:Y:S01]  /*02c0*/  LDC.64 R4, c[0x0][0x3a0] ;  /* 0x0000e800ff047b82 */ /* 0x001e220000000a00 */
[----:B-1----:R-:W-:Y:S01]  /*02d0*/  ULEA UR4, UR5, UR4, 0x18 ;  /* 0x0000000405047291 */ /* 0x002fe2000f8ec0ff */
[----:B0-----:R-:W-:-:S08]  /*02e0*/  IMAD.WIDE.U32 R4, R0, 0x8, R4 ;  /* 0x0000000800047825 */ /* 0x001fd000078e0004 */
[----:B------:R-:W0:Y:S04]  /*02f0*/  LDS.64 R2, [UR4] ;  /* 0x00000004ff027984 */ /* 0x000e280008000a00 */
[----:B0-----:R-:W-:Y:S01]  /*0300*/  STG.E.64 desc[UR6][R4.64], R2 ;  /* 0x0000000204007986 */ /* 0x001fe2000c101b06 */
[----:B------:R-:W-:Y:S05]  /*0310*/  EXIT ;  /* 0x000000000000794d */ /* 0x000fea0003800000 */
.L_x_5:
        /* <DEDUP_REMOVED lines=14> */
.L_x_10:


//--------------------- .text._Z10vector_sumPdS_i --------------------------
	.section	.text._Z10vector_sumPdS_i,"ax",@progbits
	.align	128
        .global         _Z10vector_sumPdS_i
        .type           _Z10vector_sumPdS_i,@function
        .size           _Z10vector_sumPdS_i,(.L_x_11 - _Z10vector_sumPdS_i)
        .other          _Z10vector_sumPdS_i,@"STO_CUDA_ENTRY STV_DEFAULT"
_Z10vector_sumPdS_i:
.text._Z10vector_sumPdS_i:
[----:B------:R-:W-:Y:S01]  /*0000*/  LDC R1, c[0x0][0x37c] ;  /* 0x0000df00ff017b82 */ /* 0x000fe20000000800 */
[----:B------:R-:W0:Y:S01]  /*0010*/  S2R R9, SR_CTAID.X ;  /* 0x0000000000097919 */ /* 0x000e220000002500 */
[----:B------:R-:W0:Y:S01]  /*0020*/  LDCU UR8, c[0x0][0x360] ;  /* 0x00006c00ff0877ac */ /* 0x000e220008000800 */
[----:B------:R-:W-:Y:S01]  /*0030*/  CS2R R2, SRZ ;  /* 0x0000000000027805 */ /* 0x000fe2000001ff00 */
[----:B------:R-:W0:Y:S01]  /*0040*/  S2R R8, SR_TID.X ;  /* 0x0000000000087919 */ /* 0x000e220000002100 */
[----:B------:R-:W1:Y:S01]  /*0050*/  LDCU UR4, c[0x0][0x390] ;  /* 0x00007200ff0477ac */ /* 0x000e620008000800 */
[----:B------:R-:W2:Y:S01]  /*0060*/  LDCU.64 UR6, c[0x0][0x358] ;  /* 0x00006b00ff0677ac */ /* 0x000ea20008000a00 */
[----:B0-----:R-:W-:-:S05]  /*0070*/  IMAD R7, R9, UR8, R8 ;  /* 0x0000000809077c24 */ /* 0x001fca000f8e0208 */
[----:B-1----:R-:W-:-:S13]  /*0080*/  ISETP.GE.AND P0, PT, R7, UR4, PT ;  /* 0x0000000407007c0c */ /* 0x002fda000bf06270 */
[----:B------:R-:W0:Y:S02]  /*0090*/  @!P0 LDC.64 R4, c[0x0][0x380] ;  /* 0x0000e000ff048b82 */ /* 0x000e240000000a00 */
[----:B0-----:R-:W-:-:S05]  /*00a0*/  @!P0 IMAD.WIDE R4, R7, 0x8, R4 ;  /* 0x0000000807048825 */ /* 0x001fca00078e0204 */
[----:B--2---:R-:W2:Y:S01]  /*00b0*/  @!P0 LDG.E.64 R2, desc[UR6][R4.64] ;  /* 0x0000000604028981 */ /* 0x004ea2000c1e1b00 */
[----:B------:R-:W0:Y:S01]  /*00c0*/  S2UR UR5, SR_CgaCtaId ;  /* 0x00000000000579c3 */ /* 0x000e220000008800 */
[----:B------:R-:W-:Y:S01]  /*00d0*/  IMAD.U32 R0, RZ, RZ, UR8 ;  /* 0x00000008ff007e24 */ /* 0x000fe2000f8e00ff */
[----:B------:R-:W-:Y:S01]  /*00e0*/  UMOV UR4, 0x400 ;  /* 0x0000040000047882 */ /* 0x000fe20000000000 */
[----:B------:R-:W-:-:S03]  /*00f0*/  ISETP.NE.AND P0, PT, R8, RZ, PT ;  /* 0x000000ff0800720c */ /* 0x000fc60003f05270 */
[----:B------:R-:W-:Y:S01]  /*0100*/  ISETP.GE.U32.AND P1, PT, R0, 0x2, PT ;  /* 0x000000020000780c */ /* 0x000fe20003f26070 */
[----:B0-----:R-:W-:-:S06]  /*0110*/  ULEA UR4, UR5, UR4, 0x18 ;  /* 0x0000000405047291 */ /* 0x001fcc000f8ec0ff */
[----:B------:R-:W-:-:S05]  /*0120*/  LEA R7, R8, UR4, 0x3 ;  /* 0x0000000408077c11 */ /* 0x000fca000f8e18ff */
[----:B--2---:R0:W-:Y:S01]  /*0130*/  STS.64 [R7], R2 ;  /* 0x0000000207007388 */ /* 0x0041e20000000a00 */
[----:B------:R-:W-:Y:S06]  /*0140*/  BAR.SYNC.DEFER_BLOCKING 0x0 ;  /* 0x0000000000007b1d */ /* 0x000fec0000010000 */
[----:B------:R-:W-:Y:S05]  /*0150*/  @!P1 BRA `(.L_x_6) ;  /* 0x00000000002c9947 */ /* 0x000fea0003800000 */
.L_x_7:
        /* <DEDUP_REMOVED lines=11> */
.L_x_6:
        /* <DEDUP_REMOVED lines=9> */
.L_x_8:
        /* <DEDUP_REMOVED lines=14> */
.L_x_11:


//--------------------- .nv.shared._Z10vector_varPddS_i --------------------------
	.section	.nv.shared._Z10vector_varPddS_i,"aw",@nobits
	.sectionflags	@""
	.align	16
	.zero		1024


//--------------------- .nv.shared.reserved.0     --------------------------
	.section	.nv.shared.reserved.0,"aw",@nobits
	.weak		__nv_reservedSMEM_offset_0_alias
	.size		__nv_reservedSMEM_offset_0_alias, 0, 64
	.other		__nv_reservedSMEM_offset_0_alias,@"STO_CUDA_RESERVED_SHARED STV_DEFAULT"
__nv_reservedSMEM_offset_0_alias:
	.zero		0
	.zero		64


//--------------------- .nv.shared._Z10vector_covPddS_dS_i --------------------------
	.section	.nv.shared._Z10vector_covPddS_dS_i,"aw",@nobits
	.sectionflags	@""
	.align	16
	.zero		1024


//--------------------- .nv.shared._Z10vector_sumPdS_i --------------------------
	.section	.nv.shared._Z10vector_sumPdS_i,"aw",@nobits
	.sectionflags	@""
	.align	16
	.zero		1024


//--------------------- .nv.constant0._Z10vector_varPddS_i --------------------------
	.section	.nv.constant0._Z10vector_varPddS_i,"a",@progbits
	.sectionflags	@""
	.align	4
.nv.constant0._Z10vector_varPddS_i:
	.zero		924


//--------------------- .nv.constant0._Z10vector_covPddS_dS_i --------------------------
	.section	.nv.constant0._Z10vector_covPddS_dS_i,"a",@progbits
	.sectionflags	@""
	.align	4
.nv.constant0._Z10vector_covPddS_dS_i:
	.zero		940


//--------------------- .nv.constant0._Z10vector_sumPdS_i --------------------------
	.section	.nv.constant0._Z10vector_sumPdS_i,"a",@progbits
	.sectionflags	@""
	.align	4
.nv.constant0._Z10vector_sumPdS_i:
	.zero		916


//--------------------- SYMBOLS --------------------------

	.type		.nv.reservedSmem.offset0,@object
	.size		.nv.reservedSmem.offset0,0x4
	.type		.nv.reservedSmem.cap,@object
	.size		.nv.reservedSmem.cap,0x4
